//
// Generated by NVIDIA NVVM Compiler
//
// Compiler Build ID: CL-36424714
// Cuda compilation tools, release 13.0, V13.0.88
// Based on NVVM 20.0.0
//

.version 9.0
.target sm_100
.address_size 64

	// .globl	_Z11findMinimumPijjS_
.extern .shared .align 16 .b8 shd[];

.visible .entry _Z11findMinimumPijjS_(
	.param .u64 .ptr .align 1 _Z11findMinimumPijjS__param_0,
	.param .u32 _Z11findMinimumPijjS__param_1,
	.param .u32 _Z11findMinimumPijjS__param_2,
	.param .u64 .ptr .align 1 _Z11findMinimumPijjS__param_3
)
{
	.reg .pred 	%p<7>;
	.reg .b32 	%r<35>;
	.reg .b32 	%f<6>;
	.reg .b64 	%rd<7>;

	ld.param.u64 	%rd1, [_Z11findMinimumPijjS__param_0];
	ld.param.u32 	%r7, [_Z11findMinimumPijjS__param_1];
	ld.param.u32 	%r8, [_Z11findMinimumPijjS__param_2];
	ld.param.u64 	%rd2, [_Z11findMinimumPijjS__param_3];
	mov.u32 	%r9, %ntid.x;
	mov.u32 	%r10, %ctaid.x;
	mov.u32 	%r1, %tid.x;
	mad.lo.s32 	%r2, %r9, %r10, %r1;
	mul.lo.s32 	%r11, %r8, %r7;
	rem.u32 	%r3, %r11, %r9;
	setp.ge.u32 	%p1, %r2, %r11;
	@%p1 bra 	$L__BB0_9;
	cvta.to.global.u64 	%rd3, %rd1;
	mul.wide.s32 	%rd4, %r2, 4;
	add.s64 	%rd5, %rd3, %rd4;
	ld.global.u32 	%r12, [%rd5];
	shl.b32 	%r13, %r1, 2;
	mov.u32 	%r14, shd;
	add.s32 	%r15, %r14, %r13;
	st.shared.u32 	[%r15], %r12;
	bar.sync 	0;
	setp.eq.s32 	%p2, %r3, 0;
	@%p2 bra 	$L__BB0_7;
	cvt.rn.f32.u32 	%f1, %r1;
	cvt.rn.f32.u32 	%f2, %r3;
	mov.b32 	%r34, 1;
$L__BB0_3:
	cvt.rn.f32.u32 	%f3, %r34;
	div.rn.f32 	%f4, %f2, %f3;
	cvt.rpi.f32.f32 	%f5, %f4;
	setp.leu.f32 	%p3, %f5, %f1;
	@%p3 bra 	$L__BB0_6;
	mul.lo.s32 	%r5, %r34, %r1;
	shl.b32 	%r17, %r5, 1;
	add.s32 	%r18, %r17, %r34;
	setp.ge.u32 	%p4, %r18, %r3;
	@%p4 bra 	$L__BB0_6;
	shl.b32 	%r19, %r5, 3;
	add.s32 	%r21, %r14, %r19;
	ld.shared.u32 	%r22, [%r21];
	shl.b32 	%r23, %r34, 2;
	add.s32 	%r24, %r21, %r23;
	ld.shared.u32 	%r25, [%r24];
	min.s32 	%r26, %r22, %r25;
	st.shared.u32 	[%r21], %r26;
$L__BB0_6:
	bar.sync 	0;
	shl.b32 	%r34, %r34, 1;
	add.s32 	%r27, %r34, -1;
	not.b32 	%r28, %r34;
	and.b32  	%r29, %r28, %r27;
	popc.b32 	%r30, %r29;
	shr.u32 	%r31, %r3, %r30;
	setp.ne.s32 	%p5, %r31, 0;
	@%p5 bra 	$L__BB0_3;
$L__BB0_7:
	setp.ne.s32 	%p6, %r1, 0;
	@%p6 bra 	$L__BB0_9;
	ld.shared.u32 	%r32, [shd];
	cvta.to.global.u64 	%rd6, %rd2;
	atom.global.min.s32 	%r33, [%rd6], %r32;
$L__BB0_9:
	ret;

}


// ===== COMPILED SASS (sm_100) =====

	.target	sm_100

	.elftype	@"ET_EXEC"


//--------------------- .note.nv.tkinfo           --------------------------
	.section	.note.nv.tkinfo,"",@"SHT_NOTE"
	.sectionflags	@"SHF_NOTE_NV_TKINFO"
	.tkinfo
        /*0018*/ 	.word	0x00000002
        /*0030*/ 	.string	""
        /*0030*/ 	.string	"ptxas"
        /*0030*/ 	.string	"Cuda compilation tools, release 13.0, V13.0.88"
        /*0030*/ 	.string	"Build cuda_13.0.r13.0/compiler.36424714_0"
        /*0030*/ 	.string	"-arch sm_100 -m 64 "



//--------------------- .note.nv.cuinfo           --------------------------
	.section	.note.nv.cuinfo,"",@"SHT_NOTE"
	.sectionflags	@"SHF_NOTE_NV_CUINFO"
        /*0018*/ 	.short	0x0002
        /*001a*/ 	.short	0x0064
        /*001c*/ 	.short	0x0082
	.zero		2


//--------------------- .nv.info                  --------------------------
	.section	.nv.info,"",@"SHT_CUDA_INFO"
	.align	4


	//----- nvinfo : EIATTR_REGCOUNT
	.align		4
        /*0000*/ 	.byte	0x04, 0x2f
        /*0002*/ 	.short	(.L_1 - .L_0)
	.align		4
.L_0:
        /*0004*/ 	.word	index@(_Z11findMinimumPijjS_)
        /*0008*/ 	.word	0x00000013


	//----- nvinfo : EIATTR_FRAME_SIZE
	.align		4
.L_1:
        /*000c*/ 	.byte	0x04, 0x11
        /*000e*/ 	.short	(.L_3 - .L_2)
	.align		4
.L_2:
        /*0010*/ 	.word	index@($__internal_0_$__cuda_sm3x_div_rn_noftz_f32_slowpath)
        /*0014*/ 	.word	0x00000000


	//----- nvinfo : EIATTR_FRAME_SIZE
	.align		4
.L_3:
        /*0018*/ 	.byte	0x04, 0x11
        /*001a*/ 	.short	(.L_5 - .L_4)
	.align		4
.L_4:
        /*001c*/ 	.word	index@(_Z11findMinimumPijjS_)
        /*0020*/ 	.word	0x00000000


	//----- nvinfo : EIATTR_MIN_STACK_SIZE
	.align		4
.L_5:
        /*0024*/ 	.byte	0x04, 0x12
        /*0026*/ 	.short	(.L_7 - .L_6)
	.align		4
.L_6:
        /*0028*/ 	.word	index@(_Z11findMinimumPijjS_)
        /*002c*/ 	.word	0x00000000
.L_7:


//--------------------- .nv.compat                --------------------------
	.section	.nv.compat,"",@"SHT_CUDA_COMPAT_INFO"
	.align	4
        /*0000*/ 	.byte	0x02, 0x09, 0x00, 0x00, 0x02, 0x02, 0x01, 0x00, 0x02, 0x05, 0x05, 0x00, 0x03, 0x07, 0x01, 0x01
        /*0010*/ 	.byte	0x02, 0x03, 0x00, 0x00, 0x02, 0x06, 0x01, 0x00, 0x04, 0x0b, 0x08, 0x00, 0x01, 0x00, 0x00, 0x00
        /*0020*/ 	.byte	0x00, 0x00, 0x00, 0x00


//--------------------- .nv.info._Z11findMinimumPijjS_ --------------------------
	.section	.nv.info._Z11findMinimumPijjS_,"",@"SHT_CUDA_INFO"
	.sectionflags	@""
	.align	4


	//----- nvinfo : EIATTR_CUDA_API_VERSION
	.align		4
        /*0000*/ 	.byte	0x04, 0x37
        /*0002*/ 	.short	(.L_9 - .L_8)
.L_8:
        /*0004*/ 	.word	0x00000082


	//----- nvinfo : EIATTR_KPARAM_INFO
	.align		4
.L_9:
        /*0008*/ 	.byte	0x04, 0x17
        /*000a*/ 	.short	(.L_11 - .L_10)
.L_10:
        /*000c*/ 	.word	0x00000000
        /*0010*/ 	.short	0x0003
        /*0012*/ 	.short	0x0010
        /*0014*/ 	.byte	0x00, 0xf5, 0x21, 0x00


	//----- nvinfo : EIATTR_KPARAM_INFO
	.align		4
.L_11:
        /*0018*/ 	.byte	0x04, 0x17
        /*001a*/ 	.short	(.L_13 - .L_12)
.L_12:
        /*001c*/ 	.word	0x00000000
        /*0020*/ 	.short	0x0002
        /*0022*/ 	.short	0x000c
        /*0024*/ 	.byte	0x00, 0xf0, 0x11, 0x00


	//----- nvinfo : EIATTR_KPARAM_INFO
	.align		4
.L_13:
        /*0028*/ 	.byte	0x04, 0x17
        /*002a*/ 	.short	(.L_15 - .L_14)
.L_14:
        /*002c*/ 	.word	0x00000000
        /*0030*/ 	.short	0x0001
        /*0032*/ 	.short	0x0008
        /*0034*/ 	.byte	0x00, 0xf0, 0x11, 0x00


	//----- nvinfo : EIATTR_KPARAM_INFO
	.align		4
.L_15:
        /*0038*/ 	.byte	0x04, 0x17
        /*003a*/ 	.short	(.L_17 - .L_16)
.L_16:
        /*003c*/ 	.word	0x00000000
        /*0040*/ 	.short	0x0000
        /*0042*/ 	.short	0x0000
        /*0044*/ 	.byte	0x00, 0xf5, 0x21, 0x00


	//----- nvinfo : EIATTR_SPARSE_MMA_MASK
	.align		4
.L_17:
        /*0048*/ 	.byte	0x03, 0x50
        /*004a*/ 	.short	0x0000


	//----- nvinfo : EIATTR_MAXREG_COUNT
	.align		4
        /*004c*/ 	.byte	0x03, 0x1b
        /*004e*/ 	.short	0x00ff


	//----- nvinfo : EIATTR_NUM_BARRIERS
	.align		4
        /*0050*/ 	.byte	0x02, 0x4c
        /*0052*/ 	.byte	0x01
	.zero		1


	//----- nvinfo : EIATTR_MERCURY_ISA_VERSION
	.align		4
        /*0054*/ 	.byte	0x03, 0x5f
        /*0056*/ 	.short	0x0101


	//----- nvinfo : EIATTR_VRC_CTA_INIT_COUNT
	.align		4
        /*0058*/ 	.byte	0x02, 0x4a
	.zero		1
	.zero		1


	//----- nvinfo : EIATTR_EXIT_INSTR_OFFSETS
	.align		4
        /*005c*/ 	.byte	0x04, 0x1c
        /*005e*/ 	.short	(.L_19 - .L_18)


	//   ....[0]....
.L_18:
        /*0060*/ 	.word	0x00000190


	//   ....[1]....
        /*0064*/ 	.word	0x000004b0


	//   ....[2]....
        /*0068*/ 	.word	0x00000520


	//----- nvinfo : EIATTR_CRS_STACK_SIZE
	.align		4
.L_19:
        /*006c*/ 	.byte	0x04, 0x1e
        /*006e*/ 	.short	(.L_21 - .L_20)
.L_20:
        /*0070*/ 	.word	0x00000000


	//----- nvinfo : EIATTR_CBANK_PARAM_SIZE
	.align		4
.L_21:
        /*0074*/ 	.byte	0x03, 0x19
        /*0076*/ 	.short	0x0018


	//----- nvinfo : EIATTR_PARAM_CBANK
	.align		4
        /*0078*/ 	.byte	0x04, 0x0a
        /*007a*/ 	.short	(.L_23 - .L_22)
	.align		4
.L_22:
        /*007c*/ 	.word	index@(.nv.constant0._Z11findMinimumPijjS_)
        /*0080*/ 	.short	0x0380
        /*0082*/ 	.short	0x0018


	//----- nvinfo : EIATTR_SW_WAR
	.align		4
.L_23:
        /*0084*/ 	.byte	0x04, 0x36
        /*0086*/ 	.short	(.L_25 - .L_24)
.L_24:
        /*0088*/ 	.word	0x00000008
.L_25:


//--------------------- .nv.callgraph             --------------------------
	.section	.nv.callgraph,"",@"SHT_CUDA_CALLGRAPH"
	.align	4
	.sectionentsize	8
	.align		4
        /*0000*/ 	.word	0x00000000
	.align		4
        /*0004*/ 	.word	0xffffffff
	.align		4
        /*0008*/ 	.word	0x00000000
	.align		4
        /*000c*/ 	.word	0xfffffffe
	.align		4
        /*0010*/ 	.word	0x00000000
	.align		4
        /*0014*/ 	.word	0xfffffffd
	.align		4
        /*0018*/ 	.word	0x00000000
	.align		4
        /*001c*/ 	.word	0xfffffffc


//--------------------- .text._Z11findMinimumPijjS_ --------------------------
	.section	.text._Z11findMinimumPijjS_,"ax",@progbits
	.align	128
        .global         _Z11findMinimumPijjS_
        .type           _Z11findMinimumPijjS_,@function
        .size           _Z11findMinimumPijjS_,(.L_x_14 - _Z11findMinimumPijjS_)
        .other          _Z11findMinimumPijjS_,@"STO_CUDA_ENTRY STV_DEFAULT"
_Z11findMinimumPijjS_:
.text._Z11findMinimumPijjS_:
[----:B------:R-:W-:Y:S01]  /*0000*/  LDC R1, c[0x0][0x37c] ;  /* 0x0000df00ff017b82 */ /* 0x000fe20000000800 */
[----:B------:R-:W0:Y:S07]  /*0010*/  LDCU UR4, c[0x0][0x360] ;  /* 0x00006c00ff0477ac */ /* 0x000e2e0008000800 */
[----:B------:R-:W1:Y:S01]  /*0020*/  LDC.64 R6, c[0x0][0x388] ;  /* 0x0000e200ff067b82 */ /* 0x000e620000000a00 */
[----:B0-----:R-:W0:Y:S01]  /*0030*/  I2F.U32.RP R4, UR4 ;  /* 0x0000000400047d06 */ /* 0x001e220008209000 */
[----:B------:R-:W-:Y:S01]  /*0040*/  ISETP.NE.U32.AND P1, PT, RZ, UR4, PT ;  /* 0x00000004ff007c0c */ /* 0x000fe2000bf25070 */
[----:B-1----:R-:W-:-:S02]  /*0050*/  IMAD R0, R7, R6, RZ ;  /* 0x0000000607007224 */ /* 0x002fc400078e02ff */
[----:B------:R-:W1:Y:S04]  /*0060*/  S2R R7, SR_CTAID.X ;  /* 0x0000000000077919 */ /* 0x000e680000002500 */
[----:B0-----:R-:W0:Y:S02]  /*0070*/  MUFU.RCP R4, R4 ;  /* 0x0000000400047308 */ /* 0x001e240000001000 */
[----:B0-----:R-:W-:Y:S02]  /*0080*/  VIADD R2, R4, 0xffffffe ;  /* 0x0ffffffe04027836 */ /* 0x001fe40000000000 */
[----:B------:R-:W1:Y:S04]  /*0090*/  S2R R4, SR_TID.X ;  /* 0x0000000000047919 */ /* 0x000e680000002100 */
[----:B------:R0:W2:Y:S02]  /*00a0*/  F2I.FTZ.U32.TRUNC.NTZ R3, R2 ;  /* 0x0000000200037305 */ /* 0x0000a4000021f000 */
[----:B0-----:R-:W-:-:S02]  /*00b0*/  IMAD.MOV.U32 R2, RZ, RZ, RZ ;  /* 0x000000ffff027224 */ /* 0x001fc400078e00ff */
[----:B--2---:R-:W-:-:S04]  /*00c0*/  IMAD.MOV R5, RZ, RZ, -R3 ;  /* 0x000000ffff057224 */ /* 0x004fc800078e0a03 */
[----:B------:R-:W-:-:S04]  /*00d0*/  IMAD R5, R5, UR4, RZ ;  /* 0x0000000405057c24 */ /* 0x000fc8000f8e02ff */
[----:B------:R-:W-:-:S06]  /*00e0*/  IMAD.HI.U32 R3, R3, R5, R2 ;  /* 0x0000000503037227 */ /* 0x000fcc00078e0002 */
[----:B------:R-:W-:-:S04]  /*00f0*/  IMAD.HI.U32 R3, R3, R0, RZ ;  /* 0x0000000003037227 */ /* 0x000fc800078e00ff */
[----:B------:R-:W-:Y:S02]  /*0100*/  IMAD.MOV R3, RZ, RZ, -R3 ;  /* 0x000000ffff037224 */ /* 0x000fe400078e0a03 */
[----:B-1----:R-:W-:Y:S02]  /*0110*/  IMAD R7, R7, UR4, R4 ;  /* 0x0000000407077c24 */ /* 0x002fe4000f8e0204 */
[----:B------:R-:W-:-:S03]  /*0120*/  IMAD R5, R3, UR4, R0 ;  /* 0x0000000403057c24 */ /* 0x000fc6000f8e0200 */
[----:B------:R-:W-:Y:S02]  /*0130*/  ISETP.GE.U32.AND P2, PT, R7, R0, PT ;  /* 0x000000000700720c */ /* 0x000fe40003f46070 */
[----:B------:R-:W-:-:S13]  /*0140*/  ISETP.GE.U32.AND P0, PT, R5, UR4, PT ;  /* 0x0000000405007c0c */ /* 0x000fda000bf06070 */
[----:B------:R-:W-:-:S05]  /*0150*/  @P0 VIADD R5, R5, -UR4 ;  /* 0x8000000405050c36 */ /* 0x000fca0008000000 */
[----:B------:R-:W-:-:S13]  /*0160*/  ISETP.GE.U32.AND P0, PT, R5, UR4, PT ;  /* 0x0000000405007c0c */ /* 0x000fda000bf06070 */
[----:B------:R-:W-:Y:S01]  /*0170*/  @P0 VIADD R5, R5, -UR4 ;  /* 0x8000000405050c36 */ /* 0x000fe20008000000 */
[----:B------:R-:W-:Y:S01]  /*0180*/  @!P1 LOP3.LUT R5, RZ, UR4, RZ, 0x33, !PT ;  /* 0x00000004ff059c12 */ /* 0x000fe2000f8e33ff */
[----:B------:R-:W-:Y:S06]  /*0190*/  @P2 EXIT ;  /* 0x000000000000294d */ /* 0x000fec0003800000 */
[----:B------:R-:W0:Y:S01]  /*01a0*/  LDC.64 R2, c[0x0][0x380] ;  /* 0x0000e000ff027b82 */ /* 0x000e220000000a00 */
[----:B------:R-:W1:Y:S01]  /*01b0*/  LDCU.64 UR6, c[0x0][0x358] ;  /* 0x00006b00ff0677ac */ /* 0x000e620008000a00 */
[----:B0-----:R-:W-:-:S06]  /*01c0*/  IMAD.WIDE R2, R7, 0x4, R2 ;  /* 0x0000000407027825 */ /* 0x001fcc00078e0202 */
[----:B-1----:R-:W2:Y:S01]  /*01d0*/  LDG.E R2, desc[UR6][R2.64] ;  /* 0x0000000602027981 */ /* 0x002ea2000c1e1900 */
[----:B------:R-:W0:Y:S01]  /*01e0*/  S2UR UR5, SR_CgaCtaId ;  /* 0x00000000000579c3 */ /* 0x000e220000008800 */
[----:B------:R-:W-:Y:S01]  /*01f0*/  UMOV UR4, 0x400 ;  /* 0x0000040000047882 */ /* 0x000fe20000000000 */
[----:B------:R-:W-:Y:S01]  /*0200*/  ISETP.NE.AND P0, PT, R5, RZ, PT ;  /* 0x000000ff0500720c */ /* 0x000fe20003f05270 */
[----:B0-----:R-:W-:-:S06]  /*0210*/  ULEA UR4, UR5, UR4, 0x18 ;  /* 0x0000000405047291 */ /* 0x001fcc000f8ec0ff */
[----:B------:R-:W-:-:S05]  /*0220*/  LEA R7, R4, UR4, 0x2 ;  /* 0x0000000404077c11 */ /* 0x000fca000f8e10ff */
[----:B--2---:R0:W-:Y:S01]  /*0230*/  STS [R7], R2 ;  /* 0x0000000207007388 */ /* 0x0041e20000000800 */
[----:B------:R-:W-:Y:S06]  /*0240*/  BAR.SYNC.DEFER_BLOCKING 0x0 ;  /* 0x0000000000007b1d */ /* 0x000fec0000010000 */
[----:B------:R-:W-:Y:S05]  /*0250*/  @!P0 BRA `(.L_x_0) ;  /* 0x0000000000908947 */ /* 0x000fea0003800000 */
[----:B------:R-:W-:Y:S01]  /*0260*/  I2FP.F32.U32 R6, R4 ;  /* 0x0000000400067245 */ /* 0x000fe20000201000 */
[----:B0-----:R-:W-:Y:S01]  /*0270*/  IMAD.MOV.U32 R7, RZ, RZ, 0x1 ;  /* 0x00000001ff077424 */ /* 0x001fe200078e00ff */
[----:B------:R-:W-:-:S07]  /*0280*/  I2FP.F32.U32 R0, R5 ;  /* 0x0000000500007245 */ /* 0x000fce0000201000 */
.L_x_4:
[----:B------:R-:W-:-:S04]  /*0290*/  I2FP.F32.U32 R13, R7 ;  /* 0x00000007000d7245 */ /* 0x000fc80000201000 */
[----:B------:R-:W0:Y:S08]  /*02a0*/  MUFU.RCP R2, R13 ;  /* 0x0000000d00027308 */ /* 0x000e300000001000 */
[----:B------:R-:W1:Y:S01]  /*02b0*/  FCHK P0, R0, R13 ;  /* 0x0000000d00007302 */ /* 0x000e620000000000 */
[----:B0-----:R-:W-:-:S04]  /*02c0*/  FFMA R3, -R13, R2, 1 ;  /* 0x3f8000000d037423 */ /* 0x001fc80000000102 */
[----:B------:R-:W-:-:S04]  /*02d0*/  FFMA R3, R2, R3, R2 ;  /* 0x0000000302037223 */ /* 0x000fc80000000002 */
[----:B------:R-:W-:-:S04]  /*02e0*/  FFMA R2, R0, R3, RZ ;  /* 0x0000000300027223 */ /* 0x000fc800000000ff */
[----:B------:R-:W-:-:S04]  /*02f0*/  FFMA R8, -R13, R2, R0 ;  /* 0x000000020d087223 */ /* 0x000fc80000000100 */
[----:B------:R-:W-:Y:S01]  /*0300*/  FFMA R2, R3, R8, R2 ;  /* 0x0000000803027223 */ /* 0x000fe20000000002 */
[----:B-1----:R-:W-:Y:S06]  /*0310*/  @!P0 BRA `(.L_x_1) ;  /* 0x0000000000088947 */ /* 0x002fec0003800000 */
[----:B------:R-:W-:-:S07]  /*0320*/  MOV R8, 0x340 ;  /* 0x0000034000087802 */ /* 0x000fce0000000f00 */
[----:B------:R-:W-:Y:S05]  /*0330*/  CALL.REL.NOINC `($__internal_0_$__cuda_sm3x_div_rn_noftz_f32_slowpath) ;  /* 0x00000000007c7944 */ /* 0x000fea0003c00000 */
.L_x_1:
[----:B------:R-:W0:Y:S01]  /*0340*/  FRND.CEIL R3, R2 ;  /* 0x0000000200037307 */ /* 0x000e220000209000 */
[----:B------:R-:W-:Y:S01]  /*0350*/  BSSY.RECONVERGENT B0, `(.L_x_2) ;  /* 0x000000c000007945 */ /* 0x000fe20003800200 */
[----:B0-----:R-:W-:-:S13]  /*0360*/  FSETP.GT.AND P0, PT, R3, R6, PT ;  /* 0x000000060300720b */ /* 0x001fda0003f04000 */
[----:B------:R-:W-:Y:S05]  /*0370*/  @!P0 BRA `(.L_x_3) ;  /* 0x0000000000248947 */ /* 0x000fea0003800000 */
[----:B------:R-:W-:-:S04]  /*0380*/  IMAD R8, R4, R7, RZ ;  /* 0x0000000704087224 */ /* 0x000fc800078e02ff */
[----:B------:R-:W-:-:S05]  /*0390*/  IMAD R2, R8, 0x2, R7 ;  /* 0x0000000208027824 */ /* 0x000fca00078e0207 */
[----:B------:R-:W-:-:S13]  /*03a0*/  ISETP.GE.U32.AND P0, PT, R2, R5, PT ;  /* 0x000000050200720c */ /* 0x000fda0003f06070 */
[----:B------:R-:W-:-:S05]  /*03b0*/  @!P0 LEA R2, R8, UR4, 0x3 ;  /* 0x0000000408028c11 */ /* 0x000fca000f8e18ff */
[----:B------:R-:W-:Y:S01]  /*03c0*/  @!P0 IMAD R8, R7, 0x4, R2 ;  /* 0x0000000407088824 */ /* 0x000fe200078e0202 */
[----:B------:R-:W-:Y:S05]  /*03d0*/  @!P0 LDS R3, [R2] ;  /* 0x0000000002038984 */ /* 0x000fea0000000800 */
[----:B------:R-:W0:Y:S02]  /*03e0*/  @!P0 LDS R8, [R8] ;  /* 0x0000000008088984 */ /* 0x000e240000000800 */
[----:B0-----:R-:W-:-:S05]  /*03f0*/  @!P0 VIMNMX R3, PT, PT, R3, R8, PT ;  /* 0x0000000803038248 */ /* 0x001fca0003fe0100 */
[----:B------:R0:W-:Y:S02]  /*0400*/  @!P0 STS [R2], R3 ;  /* 0x0000000302008388 */ /* 0x0001e40000000800 */
.L_x_3:
[----:B------:R-:W-:Y:S05]  /*0410*/  BSYNC.RECONVERGENT B0 ;  /* 0x0000000000007941 */ /* 0x000fea0003800200 */
.L_x_2:
[----:B------:R-:W-:Y:S01]  /*0420*/  IMAD.SHL.U32 R7, R7, 0x2, RZ ;  /* 0x0000000207077824 */ /* 0x000fe200078e00ff */
[----:B------:R-:W-:Y:S03]  /*0430*/  BAR.SYNC.DEFER_BLOCKING 0x0 ;  /* 0x0000000000007b1d */ /* 0x000fe60000010000 */
[----:B0-----:R-:W-:-:S05]  /*0440*/  VIADD R2, R7, 0xffffffff ;  /* 0xffffffff07027836 */ /* 0x001fca0000000000 */
[----:B------:R-:W-:-:S06]  /*0450*/  LOP3.LUT R2, R7, R2, RZ, 0xc, !PT ;  /* 0x0000000207027212 */ /* 0x000fcc00078e0cff */
[----:B------:R-:W0:Y:S02]  /*0460*/  POPC R2, R2 ;  /* 0x0000000200027309 */ /* 0x000e240000000000 */
[----:B0-----:R-:W-:-:S04]  /*0470*/  SHF.R.U32.HI R3, RZ, R2, R5 ;  /* 0x00000002ff037219 */ /* 0x001fc80000011605 */
[----:B------:R-:W-:-:S13]  /*0480*/  ISETP.NE.AND P0, PT, R3, RZ, PT ;  /* 0x000000ff0300720c */ /* 0x000fda0003f05270 */
[----:B------:R-:W-:Y:S05]  /*0490*/  @P0 BRA `(.L_x_4) ;  /* 0xfffffffc007c0947 */ /* 0x000fea000383ffff */
.L_x_0:
[----:B------:R-:W-:-:S13]  /*04a0*/  ISETP.NE.AND P0, PT, R4, RZ, PT ;  /* 0x000000ff0400720c */ /* 0x000fda0003f05270 */
[----:B------:R-:W-:Y:S05]  /*04b0*/  @P0 EXIT ;  /* 0x000000000000094d */ /* 0x000fea0003800000 */
[----:B------:R-:W1:Y:S01]  /*04c0*/  S2UR UR5, SR_CgaCtaId ;  /* 0x00000000000579c3 */ /* 0x000e620000008800 */
[----:B------:R-:W-:-:S07]  /*04d0*/  UMOV UR4, 0x400 ;  /* 0x0000040000047882 */ /* 0x000fce0000000000 */
[----:B0-----:R-:W0:Y:S01]  /*04e0*/  LDC.64 R2, c[0x0][0x390] ;  /* 0x0000e400ff027b82 */ /* 0x001e220000000a00 */
[----:B-1----:R-:W-:-:S09]  /*04f0*/  ULEA UR4, UR5, UR4, 0x18 ;  /* 0x0000000405047291 */ /* 0x002fd2000f8ec0ff */
[----:B------:R-:W0:Y:S04]  /*0500*/  LDS R5, [UR4] ;  /* 0x00000004ff057984 */ /* 0x000e280008000800 */
[----:B0-----:R-:W-:Y:S01]  /*0510*/  REDG.E.MIN.S32.STRONG.GPU desc[UR6][R2.64], R5 ;  /* 0x000000050200798e */ /* 0x001fe2000c92e306 */
[----:B------:R-:W-:Y:S05]  /*0520*/  EXIT ;  /* 0x000000000000794d */ /* 0x000fea0003800000 */
        .weak           $__internal_0_$__cuda_sm3x_div_rn_noftz_f32_slowpath
        .type           $__internal_0_$__cuda_sm3x_div_rn_noftz_f32_slowpath,@function
        .size           $__internal_0_$__cuda_sm3x_div_rn_noftz_f32_slowpath,(.L_x_14 - $__internal_0_$__cuda_sm3x_div_rn_noftz_f32_slowpath)
$__internal_0_$__cuda_sm3x_div_rn_noftz_f32_slowpath:
[--C-:B------:R-:W-:Y:S01]  /*0530*/  SHF.R.U32.HI R10, RZ, 0x17, R13.reuse ;  /* 0x00000017ff0a7819 */ /* 0x100fe2000001160d */
[--C-:B------:R-:W-:Y:S01]  /*0540*/  IMAD.MOV.U32 R11, RZ, RZ, R0.reuse ;  /* 0x000000ffff0b7224 */ /* 0x100fe200078e0000 */
[----:B------:R-:W-:Y:S01]  /*0550*/  SHF.R.U32.HI R2, RZ, 0x17, R0 ;  /* 0x00000017ff027819 */ /* 0x000fe20000011600 */
[----:B------:R-:W-:Y:S01]  /*0560*/  IMAD.MOV.U32 R12, RZ, RZ, R13 ;  /* 0x000000ffff0c7224 */ /* 0x000fe200078e000d */
[----:B------:R-:W-:Y:S02]  /*0570*/  LOP3.LUT R10, R10, 0xff, RZ, 0xc0, !PT ;  /* 0x000000ff0a0a7812 */ /* 0x000fe400078ec0ff */
[----:B------:R-:W-:-:S03]  /*0580*/  LOP3.LUT R2, R2, 0xff, RZ, 0xc0, !PT ;  /* 0x000000ff02027812 */ /* 0x000fc600078ec0ff */
[----:B------:R-:W-:Y:S02]  /*0590*/  VIADD R15, R10, 0xffffffff ;  /* 0xffffffff0a0f7836 */ /* 0x000fe40000000000 */
[----:B------:R-:W-:-:S03]  /*05a0*/  VIADD R14, R2, 0xffffffff ;  /* 0xffffffff020e7836 */ /* 0x000fc60000000000 */
[----:B------:R-:W-:-:S04]  /*05b0*/  ISETP.GT.U32.AND P0, PT, R15, 0xfd, PT ;  /* 0x000000fd0f00780c */ /* 0x000fc80003f04070 */
[----:B------:R-:W-:-:S13]  /*05c0*/  ISETP.GT.U32.OR P0, PT, R14, 0xfd, P0 ;  /* 0x000000fd0e00780c */ /* 0x000fda0000704470 */
[----:B------:R-:W-:Y:S01]  /*05d0*/  @!P0 IMAD.MOV.U32 R9, RZ, RZ, RZ ;  /* 0x000000ffff098224 */ /* 0x000fe200078e00ff */
[----:B------:R-:W-:Y:S06]  /*05e0*/  @!P0 BRA `(.L_x_5) ;  /* 0x0000000000608947 */ /* 0x000fec0003800000 */
[----:B------:R-:W-:Y:S01]  /*05f0*/  FSETP.GTU.FTZ.AND P0, PT, |R0|, +INF , PT ;  /* 0x7f8000000000780b */ /* 0x000fe20003f1c200 */
[----:B------:R-:W-:Y:S01]  /*0600*/  IMAD.MOV.U32 R3, RZ, RZ, R13 ;  /* 0x000000ffff037224 */ /* 0x000fe200078e000d */
[----:B------:R-:W-:-:S04]  /*0610*/  FSETP.GTU.FTZ.AND P1, PT, |R13|, +INF , PT ;  /* 0x7f8000000d00780b */ /* 0x000fc80003f3c200 */
[----:B------:R-:W-:-:S13]  /*0620*/  PLOP3.LUT P0, PT, P0, P1, PT, 0xf8, 0x8f ;  /* 0x00000000008f781c */ /* 0x000fda0000703f70 */
[----:B------:R-:W-:Y:S05]  /*0630*/  @P0 BRA `(.L_x_6) ;  /* 0x0000000400440947 */ /* 0x000fea0003800000 */
[----:B------:R-:W-:-:S13]  /*0640*/  LOP3.LUT P0, RZ, R12, 0x7fffffff, R11, 0xc8, !PT ;  /* 0x7fffffff0cff7812 */ /* 0x000fda000780c80b */
[----:B------:R-:W-:Y:S05]  /*0650*/  @!P0 BRA `(.L_x_7) ;  /* 0x0000000400348947 */ /* 0x000fea0003800000 */
[C---:B------:R-:W-:Y:S02]  /*0660*/  FSETP.NEU.FTZ.AND P2, PT, |R0|.reuse, +INF , PT ;  /* 0x7f8000000000780b */ /* 0x040fe40003f5d200 */
[----:B------:R-:W-:Y:S02]  /*0670*/  FSETP.NEU.FTZ.AND P1, PT, |R3|, +INF , PT ;  /* 0x7f8000000300780b */ /* 0x000fe40003f3d200 */
[----:B------:R-:W-:-:S11]  /*0680*/  FSETP.NEU.FTZ.AND P0, PT, |R0|, +INF , PT ;  /* 0x7f8000000000780b */ /* 0x000fd60003f1d200 */
[----:B------:R-:W-:Y:S05]  /*0690*/  @!P1 BRA !P2, `(.L_x_7) ;  /* 0x0000000400249947 */ /* 0x000fea0005000000 */
[----:B------:R-:W-:-:S04]  /*06a0*/  LOP3.LUT P2, RZ, R11, 0x7fffffff, RZ, 0xc0, !PT ;  /* 0x7fffffff0bff7812 */ /* 0x000fc8000784c0ff */
[----:B------:R-:W-:-:S13]  /*06b0*/  PLOP3.LUT P1, PT, P1, P2, PT, 0x2f, 0xf2 ;  /* 0x0000000000f2781c */ /* 0x000fda0000f24577 */
[----:B------:R-:W-:Y:S05]  /*06c0*/  @P1 BRA `(.L_x_8) ;  /* 0x0000000400101947 */ /* 0x000fea0003800000 */
[----:B------:R-:W-:-:S04]  /*06d0*/  LOP3.LUT P1, RZ, R12, 0x7fffffff, RZ, 0xc0, !PT ;  /* 0x7fffffff0cff7812 */ /* 0x000fc8000782c0ff */
[----:B------:R-:W-:-:S13]  /*06e0*/  PLOP3.LUT P0, PT, P0, P1, PT, 0x2f, 0xf2 ;  /* 0x0000000000f2781c */ /* 0x000fda0000702577 */
[----:B------:R-:W-:Y:S05]  /*06f0*/  @P0 BRA `(.L_x_9) ;  /* 0x0000000000f80947 */ /* 0x000fea0003800000 */
[----:B------:R-:W-:Y:S02]  /*0700*/  ISETP.GE.AND P0, PT, R14, RZ, PT ;  /* 0x000000ff0e00720c */ /* 0x000fe40003f06270 */
[----:B------:R-:W-:-:S11]  /*0710*/  ISETP.GE.AND P1, PT, R15, RZ, PT ;  /* 0x000000ff0f00720c */ /* 0x000fd60003f26270 */
[----:B------:R-:W-:Y:S02]  /*0720*/  @P0 IMAD.MOV.U32 R9, RZ, RZ, RZ ;  /* 0x000000ffff090224 */ /* 0x000fe400078e00ff */
[----:B------:R-:W-:Y:S01]  /*0730*/  @!P0 FFMA R11, R0, 1.84467440737095516160e+19, RZ ;  /* 0x5f800000000b8823 */ /* 0x000fe200000000ff */
[----:B------:R-:W-:Y:S02]  /*0740*/  @!P0 IMAD.MOV.U32 R9, RZ, RZ, -0x40 ;  /* 0xffffffc0ff098424 */ /* 0x000fe400078e00ff */
[----:B------:R-:W-:Y:S02]  /*0750*/  @!P1 FFMA R12, R3, 1.84467440737095516160e+19, RZ ;  /* 0x5f800000030c9823 */ /* 0x000fe400000000ff */
[----:B------:R-:W-:-:S07]  /*0760*/  @!P1 VIADD R9, R9, 0x40 ;  /* 0x0000004009099836 */ /* 0x000fce0000000000 */
.L_x_5:
[----:B------:R-:W-:-:S05]  /*0770*/  LEA R3, R10, 0xc0800000, 0x17 ;  /* 0xc08000000a037811 */ /* 0x000fca00078eb8ff */
[----:B------:R-:W-:Y:S02]  /*0780*/  IMAD.IADD R12, R12, 0x1, -R3 ;  /* 0x000000010c0c7824 */ /* 0x000fe400078e0a03 */
[----:B------:R-:W-:Y:S02]  /*0790*/  VIADD R3, R2, 0xffffff81 ;  /* 0xffffff8102037836 */ /* 0x000fe40000000000 */
[----:B------:R-:W0:Y:S01]  /*07a0*/  MUFU.RCP R13, R12 ;  /* 0x0000000c000d7308 */ /* 0x000e220000001000 */
[----:B------:R-:W-:Y:S01]  /*07b0*/  FADD.FTZ R15, -R12, -RZ ;  /* 0x800000ff0c0f7221 */ /* 0x000fe20000010100 */
[C---:B------:R-:W-:Y:S01]  /*07c0*/  IMAD R2, R3.reuse, -0x800000, R11 ;  /* 0xff80000003027824 */ /* 0x040fe200078e020b */
[----:B------:R-:W-:-:S05]  /*07d0*/  IADD3 R10, PT, PT, R3, 0x7f, -R10 ;  /* 0x0000007f030a7810 */ /* 0x000fca0007ffe80a */
[----:B------:R-:W-:Y:S02]  /*07e0*/  IMAD.IADD R10, R10, 0x1, R9 ;  /* 0x000000010a0a7824 */ /* 0x000fe400078e0209 */
[----:B0-----:R-:W-:-:S04]  /*07f0*/  FFMA R14, R13, R15, 1 ;  /* 0x3f8000000d0e7423 */ /* 0x001fc8000000000f */
[----:B------:R-:W-:-:S04]  /*0800*/  FFMA R16, R13, R14, R13 ;  /* 0x0000000e0d107223 */ /* 0x000fc8000000000d */
[----:B------:R-:W-:-:S04]  /*0810*/  FFMA R11, R2, R16, RZ ;  /* 0x00000010020b7223 */ /* 0x000fc800000000ff */
[----:B------:R-:W-:-:S04]  /*0820*/  FFMA R14, R15, R11, R2 ;  /* 0x0000000b0f0e7223 */ /* 0x000fc80000000002 */
[----:B------:R-:W-:-:S04]  /*0830*/  FFMA R11, R16, R14, R11 ;  /* 0x0000000e100b7223 */ /* 0x000fc8000000000b */
[----:B------:R-:W-:-:S04]  /*0840*/  FFMA R14, R15, R11, R2 ;  /* 0x0000000b0f0e7223 */ /* 0x000fc80000000002 */
[----:B------:R-:W-:-:S05]  /*0850*/  FFMA R2, R16, R14, R11 ;  /* 0x0000000e10027223 */ /* 0x000fca000000000b */
[----:B------:R-:W-:-:S04]  /*0860*/  SHF.R.U32.HI R3, RZ, 0x17, R2 ;  /* 0x00000017ff037819 */ /* 0x000fc80000011602 */
[----:B------:R-:W-:-:S05]  /*0870*/  LOP3.LUT R3, R3, 0xff, RZ, 0xc0, !PT ;  /* 0x000000ff03037812 */ /* 0x000fca00078ec0ff */
[----:B------:R-:W-:-:S04]  /*0880*/  IMAD.IADD R13, R3, 0x1, R10 ;  /* 0x00000001030d7824 */ /* 0x000fc800078e020a */
[----:B------:R-:W-:-:S05]  /*0890*/  VIADD R3, R13, 0xffffffff ;  /* 0xffffffff0d037836 */ /* 0x000fca0000000000 */
[----:B------:R-:W-:-:S13]  /*08a0*/  ISETP.GE.U32.AND P0, PT, R3, 0xfe, PT ;  /* 0x000000fe0300780c */ /* 0x000fda0003f06070 */
[----:B------:R-:W-:Y:S05]  /*08b0*/  @!P0 BRA `(.L_x_10) ;  /* 0x0000000000808947 */ /* 0x000fea0003800000 */
[----:B------:R-:W-:-:S13]  /*08c0*/  ISETP.GT.AND P0, PT, R13, 0xfe, PT ;  /* 0x000000fe0d00780c */ /* 0x000fda0003f04270 */
[----:B------:R-:W-:Y:S05]  /*08d0*/  @P0 BRA `(.L_x_11) ;  /* 0x00000000006c0947 */ /* 0x000fea0003800000 */
[----:B------:R-:W-:-:S13]  /*08e0*/  ISETP.GE.AND P0, PT, R13, 0x1, PT ;  /* 0x000000010d00780c */ /* 0x000fda0003f06270 */
[----:B------:R-:W-:Y:S05]  /*08f0*/  @P0 BRA `(.L_x_12) ;  /* 0x0000000000980947 */ /* 0x000fea0003800000 */
[----:B------:R-:W-:Y:S02]  /*0900*/  ISETP.GE.AND P0, PT, R13, -0x18, PT ;  /* 0xffffffe80d00780c */ /* 0x000fe40003f06270 */
[----:B------:R-:W-:-:S11]  /*0910*/  LOP3.LUT R2, R2, 0x80000000, RZ, 0xc0, !PT ;  /* 0x8000000002027812 */ /* 0x000fd600078ec0ff */
[----:B------:R-:W-:Y:S05]  /*0920*/  @!P0 BRA `(.L_x_12) ;  /* 0x00000000008c8947 */ /* 0x000fea0003800000 */
[CCC-:B------:R-:W-:Y:S01]  /*0930*/  FFMA.RZ R3, R16.reuse, R14.reuse, R11.reuse ;  /* 0x0000000e10037223 */ /* 0x1c0fe2000000c00b */
[C---:B------:R-:W-:Y:S02]  /*0940*/  VIADD R12, R13.reuse, 0x20 ;  /* 0x000000200d0c7836 */ /* 0x040fe40000000000 */
[CCC-:B------:R-:W-:Y:S01]  /*0950*/  FFMA.RM R10, R16.reuse, R14.reuse, R11.reuse ;  /* 0x0000000e100a7223 */ /* 0x1c0fe2000000400b */
[----:B------:R-:W-:Y:S02]  /*0960*/  ISETP.NE.AND P2, PT, R13, RZ, PT ;  /* 0x000000ff0d00720c */ /* 0x000fe40003f45270 */
[----:B------:R-:W-:Y:S01]  /*0970*/  LOP3.LUT R9, R3, 0x7fffff, RZ, 0xc0, !PT ;  /* 0x007fffff03097812 */ /* 0x000fe200078ec0ff */
[----:B------:R-:W-:Y:S01]  /*0980*/  FFMA.RP R3, R16, R14, R11 ;  /* 0x0000000e10037223 */ /* 0x000fe2000000800b */
[----:B------:R-:W-:Y:S01]  /*0990*/  IMAD.MOV R11, RZ, RZ, -R13 ;  /* 0x000000ffff0b7224 */ /* 0x000fe200078e0a0d */
[----:B------:R-:W-:Y:S02]  /*09a0*/  ISETP.NE.AND P1, PT, R13, RZ, PT ;  /* 0x000000ff0d00720c */ /* 0x000fe40003f25270 */
[----:B------:R-:W-:-:S02]  /*09b0*/  LOP3.LUT R9, R9, 0x800000, RZ, 0xfc, !PT ;  /* 0x0080000009097812 */ /* 0x000fc400078efcff */
[----:B------:R-:W-:Y:S02]  /*09c0*/  FSETP.NEU.FTZ.AND P0, PT, R3, R10, PT ;  /* 0x0000000a0300720b */ /* 0x000fe40003f1d000 */
[----:B------:R-:W-:Y:S02]  /*09d0*/  SHF.L.U32 R12, R9, R12, RZ ;  /* 0x0000000c090c7219 */ /* 0x000fe400000006ff */
[----:B------:R-:W-:Y:S02]  /*09e0*/  SEL R10, R11, RZ, P2 ;  /* 0x000000ff0b0a7207 */ /* 0x000fe40001000000 */
[----:B------:R-:W-:Y:S02]  /*09f0*/  ISETP.NE.AND P1, PT, R12, RZ, P1 ;  /* 0x000000ff0c00720c */ /* 0x000fe40000f25270 */
[----:B------:R-:W-:Y:S02]  /*0a00*/  SHF.R.U32.HI R10, RZ, R10, R9 ;  /* 0x0000000aff0a7219 */ /* 0x000fe40000011609 */
[----:B------:R-:W-:-:S02]  /*0a10*/  PLOP3.LUT P0, PT, P0, P1, PT, 0xf8, 0x8f ;  /* 0x00000000008f781c */ /* 0x000fc40000703f70 */
[----:B------:R-:W-:Y:S02]  /*0a20*/  SHF.R.U32.HI R12, RZ, 0x1, R10 ;  /* 0x00000001ff0c7819 */ /* 0x000fe4000001160a */
[----:B------:R-:W-:-:S04]  /*0a30*/  SEL R3, RZ, 0x1, !P0 ;  /* 0x00000001ff037807 */ /* 0x000fc80004000000 */
[----:B------:R-:W-:-:S04]  /*0a40*/  LOP3.LUT R3, R3, 0x1, R12, 0xf8, !PT ;  /* 0x0000000103037812 */ /* 0x000fc800078ef80c */
[----:B------:R-:W-:-:S05]  /*0a50*/  LOP3.LUT R3, R3, R10, RZ, 0xc0, !PT ;  /* 0x0000000a03037212 */ /* 0x000fca00078ec0ff */
[----:B------:R-:W-:-:S05]  /*0a60*/  IMAD.IADD R3, R12, 0x1, R3 ;  /* 0x000000010c037824 */ /* 0x000fca00078e0203 */
[----:B------:R-:W-:Y:S01]  /*0a70*/  LOP3.LUT R2, R3, R2, RZ, 0xfc, !PT ;  /* 0x0000000203027212 */ /* 0x000fe200078efcff */
[----:B------:R-:W-:Y:S06]  /*0a80*/  BRA `(.L_x_12) ;  /* 0x0000000000347947 */ /* 0x000fec0003800000 */
.L_x_11:
[----:B------:R-:W-:-:S04]  /*0a90*/  LOP3.LUT R2, R2, 0x80000000, RZ, 0xc0, !PT ;  /* 0x8000000002027812 */ /* 0x000fc800078ec0ff */
[----:B------:R-:W-:Y:S01]  /*0aa0*/  LOP3.LUT R2, R2, 0x7f800000, RZ, 0xfc, !PT ;  /* 0x7f80000002027812 */ /* 0x000fe200078efcff */
[----:B------:R-:W-:Y:S06]  /*0ab0*/  BRA `(.L_x_12) ;  /* 0x0000000000287947 */ /* 0x000fec0003800000 */
.L_x_10:
[----:B------:R-:W-:Y:S01]  /*0ac0*/  IMAD R2, R10, 0x800000, R2 ;  /* 0x008000000a027824 */ /* 0x000fe200078e0202 */
[----:B------:R-:W-:Y:S06]  /*0ad0*/  BRA `(.L_x_12) ;  /* 0x0000000000207947 */ /* 0x000fec0003800000 */
.L_x_9:
[----:B------:R-:W-:-:S04]  /*0ae0*/  LOP3.LUT R2, R12, 0x80000000, R11, 0x48, !PT ;  /* 0x800000000c027812 */ /* 0x000fc800078e480b */
[----:B------:R-:W-:Y:S01]  /*0af0*/  LOP3.LUT R2, R2, 0x7f800000, RZ, 0xfc, !PT ;  /* 0x7f80000002027812 */ /* 0x000fe200078efcff */
[----:B------:R-:W-:Y:S06]  /*0b00*/  BRA `(.L_x_12) ;  /* 0x0000000000147947 */ /* 0x000fec0003800000 */
.L_x_8:
[----:B------:R-:W-:Y:S01]  /*0b10*/  LOP3.LUT R2, R12, 0x80000000, R11, 0x48, !PT ;  /* 0x800000000c027812 */ /* 0x000fe200078e480b */
[----:B------:R-:W-:Y:S06]  /*0b20*/  BRA `(.L_x_12) ;  /* 0x00000000000c7947 */ /* 0x000fec0003800000 */
.L_x_7:
[----:B------:R-:W0:Y:S01]  /*0b30*/  MUFU.RSQ R2, -QNAN ;  /* 0xffc0000000027908 */ /* 0x000e220000001400 */
[----:B------:R-:W-:Y:S05]  /*0b40*/  BRA `(.L_x_12) ;  /* 0x0000000000047947 */ /* 0x000fea0003800000 */
.L_x_6:
[----:B------:R-:W-:-:S07]  /*0b50*/  FADD.FTZ R2, R0, R3 ;  /* 0x0000000300027221 */ /* 0x000fce0000010000 */
.L_x_12:
[----:B------:R-:W-:-:S04]  /*0b60*/  IMAD.MOV.U32 R9, RZ, RZ, 0x0 ;  /* 0x00000000ff097424 */ /* 0x000fc800078e00ff */
[----:B0-----:R-:W-:Y:S05]  /*0b70*/  RET.REL.NODEC R8 `(_Z11findMinimumPijjS_) ;  /* 0xfffffff408207950 */ /* 0x001fea0003c3ffff */
.L_x_13:
[----:B------:R-:W-:-:S00]  /*0b80*/  BRA `(.L_x_13) ;  /* 0xfffffffc00fc7947 */ /* 0x000fc0000383ffff */
[----:B------:R-:W-:-:S00]  /*0b90*/  NOP ;  /* 0x0000000000007918 */ /* 0x000fc00000000000 */
        /* <DEDUP_REMOVED lines=14> */
.L_x_14:


//--------------------- .nv.shared._Z11findMinimumPijjS_ --------------------------
	.section	.nv.shared._Z11findMinimumPijjS_,"aw",@nobits
	.sectionflags	@""
	.align	16
	.zero		1024


//--------------------- .nv.shared.reserved.0     --------------------------
	.section	.nv.shared.reserved.0,"aw",@nobits
	.weak		__nv_reservedSMEM_offset_0_alias
	.size		__nv_reservedSMEM_offset_0_alias, 0, 64
	.other		__nv_reservedSMEM_offset_0_alias,@"STO_CUDA_RESERVED_SHARED STV_DEFAULT"
__nv_reservedSMEM_offset_0_alias:
	.zero		0
	.zero		64


//--------------------- .nv.constant0._Z11findMinimumPijjS_ --------------------------
	.section	.nv.constant0._Z11findMinimumPijjS_,"a",@progbits
	.sectionflags	@""
	.align	4
.nv.constant0._Z11findMinimumPijjS_:
	.zero		920


//--------------------- SYMBOLS --------------------------

	.type		.nv.reservedSmem.offset0,@object
	.size		.nv.reservedSmem.offset0,0x4
	.type		.nv.reservedSmem.cap,@object
	.size		.nv.reservedSmem.cap,0x4
